//
// Generated by NVIDIA NVVM Compiler
//
// Compiler Build ID: CL-36424714
// Cuda compilation tools, release 13.0, V13.0.88
// Based on NVVM 20.0.0
//

.version 9.0
.target sm_100
.address_size 64

	// .globl	_Z13cuSimple_CopyPcS_iiim

.visible .entry _Z13cuSimple_CopyPcS_iiim(
	.param .u64 .ptr .align 1 _Z13cuSimple_CopyPcS_iiim_param_0,
	.param .u64 .ptr .align 1 _Z13cuSimple_CopyPcS_iiim_param_1,
	.param .u32 _Z13cuSimple_CopyPcS_iiim_param_2,
	.param .u32 _Z13cuSimple_CopyPcS_iiim_param_3,
	.param .u32 _Z13cuSimple_CopyPcS_iiim_param_4,
	.param .u64 _Z13cuSimple_CopyPcS_iiim_param_5
)
{
	.reg .pred 	%p<7>;
	.reg .b32 	%r<29>;
	.reg .b32 	%f<6>;
	.reg .b64 	%rd<29>;

	ld.param.u64 	%rd16, [_Z13cuSimple_CopyPcS_iiim_param_0];
	ld.param.u64 	%rd17, [_Z13cuSimple_CopyPcS_iiim_param_1];
	ld.param.u32 	%r12, [_Z13cuSimple_CopyPcS_iiim_param_2];
	ld.param.u32 	%r14, [_Z13cuSimple_CopyPcS_iiim_param_3];
	ld.param.u32 	%r13, [_Z13cuSimple_CopyPcS_iiim_param_4];
	ld.param.u64 	%rd18, [_Z13cuSimple_CopyPcS_iiim_param_5];
	mov.u32 	%r15, %tid.y;
	mov.u32 	%r16, %ctaid.y;
	mov.u32 	%r17, %ntid.y;
	mad.lo.s32 	%r1, %r16, %r17, %r15;
	setp.ge.s32 	%p1, %r1, %r14;
	@%p1 bra 	$L__BB0_8;
	cvta.to.global.u64 	%rd1, %rd17;
	cvta.to.global.u64 	%rd2, %rd16;
	cvt.u64.u32 	%rd19, %r1;
	mul.lo.s64 	%rd3, %rd18, %rd19;
	mov.u32 	%r28, %tid.x;
	mul.lo.s32 	%r18, %r12, %r13;
	mul.lo.s32 	%r3, %r18, 6;
	setp.ge.s32 	%p2, %r28, %r3;
	@%p2 bra 	$L__BB0_8;
	not.b32 	%r19, %r28;
	add.s32 	%r4, %r3, %r19;
	and.b32  	%r20, %r4, 96;
	setp.eq.s32 	%p3, %r20, 96;
	@%p3 bra 	$L__BB0_5;
	shr.u32 	%r21, %r4, 5;
	add.s32 	%r22, %r21, 1;
	and.b32  	%r23, %r22, 3;
	mul.wide.u32 	%rd20, %r28, 4;
	add.s64 	%rd21, %rd3, %rd20;
	add.s64 	%rd26, %rd2, %rd21;
	add.s64 	%rd25, %rd1, %rd21;
	neg.s32 	%r26, %r23;
	shl.b32 	%r24, %r22, 5;
	and.b32  	%r25, %r24, 96;
	add.s32 	%r28, %r28, %r25;
$L__BB0_4:
	.pragma "nounroll";
	ld.global.f32 	%f1, [%rd25];
	st.global.f32 	[%rd26], %f1;
	add.s64 	%rd26, %rd26, 128;
	add.s64 	%rd25, %rd25, 128;
	add.s32 	%r26, %r26, 1;
	setp.ne.s32 	%p4, %r26, 0;
	@%p4 bra 	$L__BB0_4;
$L__BB0_5:
	setp.lt.u32 	%p5, %r4, 96;
	@%p5 bra 	$L__BB0_8;
	mul.wide.u32 	%rd22, %r28, 4;
	add.s64 	%rd23, %rd3, %rd22;
	add.s64 	%rd24, %rd23, 256;
	add.s64 	%rd28, %rd1, %rd24;
	add.s64 	%rd27, %rd2, %rd24;
$L__BB0_7:
	ld.global.f32 	%f2, [%rd28+-256];
	st.global.f32 	[%rd27+-256], %f2;
	ld.global.f32 	%f3, [%rd28+-128];
	st.global.f32 	[%rd27+-128], %f3;
	ld.global.f32 	%f4, [%rd28];
	st.global.f32 	[%rd27], %f4;
	ld.global.f32 	%f5, [%rd28+128];
	st.global.f32 	[%rd27+128], %f5;
	add.s32 	%r28, %r28, 128;
	add.s64 	%rd28, %rd28, 512;
	add.s64 	%rd27, %rd27, 512;
	setp.lt.s32 	%p6, %r28, %r3;
	@%p6 bra 	$L__BB0_7;
$L__BB0_8:
	ret;

}


// ===== COMPILED SASS (sm_100) =====

	.target	sm_100

	.elftype	@"ET_EXEC"


//--------------------- .note.nv.tkinfo           --------------------------
	.section	.note.nv.tkinfo,"",@"SHT_NOTE"
	.sectionflags	@"SHF_NOTE_NV_TKINFO"
	.tkinfo
        /*0018*/ 	.word	0x00000002
        /*0030*/ 	.string	""
        /*0030*/ 	.string	"ptxas"
        /*0030*/ 	.string	"Cuda compilation tools, release 13.0, V13.0.88"
        /*0030*/ 	.string	"Build cuda_13.0.r13.0/compiler.36424714_0"
        /*0030*/ 	.string	"-arch sm_100 -m 64 "



//--------------------- .note.nv.cuinfo           --------------------------
	.section	.note.nv.cuinfo,"",@"SHT_NOTE"
	.sectionflags	@"SHF_NOTE_NV_CUINFO"
        /*0018*/ 	.short	0x0002
        /*001a*/ 	.short	0x0064
        /*001c*/ 	.short	0x0082
	.zero		2


//--------------------- .nv.info                  --------------------------
	.section	.nv.info,"",@"SHT_CUDA_INFO"
	.align	4


	//----- nvinfo : EIATTR_REGCOUNT
	.align		4
        /*0000*/ 	.byte	0x04, 0x2f
        /*0002*/ 	.short	(.L_1 - .L_0)
	.align		4
.L_0:
        /*0004*/ 	.word	index@(_Z13cuSimple_CopyPcS_iiim)
        /*0008*/ 	.word	0x00000016


	//----- nvinfo : EIATTR_FRAME_SIZE
	.align		4
.L_1:
        /*000c*/ 	.byte	0x04, 0x11
        /*000e*/ 	.short	(.L_3 - .L_2)
	.align		4
.L_2:
        /*0010*/ 	.word	index@(_Z13cuSimple_CopyPcS_iiim)
        /*0014*/ 	.word	0x00000000


	//----- nvinfo : EIATTR_MIN_STACK_SIZE
	.align		4
.L_3:
        /*0018*/ 	.byte	0x04, 0x12
        /*001a*/ 	.short	(.L_5 - .L_4)
	.align		4
.L_4:
        /*001c*/ 	.word	index@(_Z13cuSimple_CopyPcS_iiim)
        /*0020*/ 	.word	0x00000000
.L_5:


//--------------------- .nv.compat                --------------------------
	.section	.nv.compat,"",@"SHT_CUDA_COMPAT_INFO"
	.align	4
        /*0000*/ 	.byte	0x02, 0x09, 0x00, 0x00, 0x02, 0x02, 0x01, 0x00, 0x02, 0x05, 0x05, 0x00, 0x03, 0x07, 0x01, 0x01
        /*0010*/ 	.byte	0x02, 0x03, 0x00, 0x00, 0x02, 0x06, 0x01, 0x00, 0x04, 0x0b, 0x08, 0x00, 0x09, 0x00, 0x00, 0x00
        /*0020*/ 	.byte	0x00, 0x00, 0x00, 0x00


//--------------------- .nv.info._Z13cuSimple_CopyPcS_iiim --------------------------
	.section	.nv.info._Z13cuSimple_CopyPcS_iiim,"",@"SHT_CUDA_INFO"
	.sectionflags	@""
	.align	4


	//----- nvinfo : EIATTR_CUDA_API_VERSION
	.align		4
        /*0000*/ 	.byte	0x04, 0x37
        /*0002*/ 	.short	(.L_7 - .L_6)
.L_6:
        /*0004*/ 	.word	0x00000082


	//----- nvinfo : EIATTR_KPARAM_INFO
	.align		4
.L_7:
        /*0008*/ 	.byte	0x04, 0x17
        /*000a*/ 	.short	(.L_9 - .L_8)
.L_8:
        /*000c*/ 	.word	0x00000000
        /*0010*/ 	.short	0x0005
        /*0012*/ 	.short	0x0020
        /*0014*/ 	.byte	0x00, 0xf0, 0x21, 0x00


	//----- nvinfo : EIATTR_KPARAM_INFO
	.align		4
.L_9:
        /*0018*/ 	.byte	0x04, 0x17
        /*001a*/ 	.short	(.L_11 - .L_10)
.L_10:
        /*001c*/ 	.word	0x00000000
        /*0020*/ 	.short	0x0004
        /*0022*/ 	.short	0x0018
        /*0024*/ 	.byte	0x00, 0xf0, 0x11, 0x00


	//----- nvinfo : EIATTR_KPARAM_INFO
	.align		4
.L_11:
        /*0028*/ 	.byte	0x04, 0x17
        /*002a*/ 	.short	(.L_13 - .L_12)
.L_12:
        /*002c*/ 	.word	0x00000000
        /*0030*/ 	.short	0x0003
        /*0032*/ 	.short	0x0014
        /*0034*/ 	.byte	0x00, 0xf0, 0x11, 0x00


	//----- nvinfo : EIATTR_KPARAM_INFO
	.align		4
.L_13:
        /*0038*/ 	.byte	0x04, 0x17
        /*003a*/ 	.short	(.L_15 - .L_14)
.L_14:
        /*003c*/ 	.word	0x00000000
        /*0040*/ 	.short	0x0002
        /*0042*/ 	.short	0x0010
        /*0044*/ 	.byte	0x00, 0xf0, 0x11, 0x00


	//----- nvinfo : EIATTR_KPARAM_INFO
	.align		4
.L_15:
        /*0048*/ 	.byte	0x04, 0x17
        /*004a*/ 	.short	(.L_17 - .L_16)
.L_16:
        /*004c*/ 	.word	0x00000000
        /*0050*/ 	.short	0x0001
        /*0052*/ 	.short	0x0008
        /*0054*/ 	.byte	0x00, 0xf5, 0x21, 0x00


	//----- nvinfo : EIATTR_KPARAM_INFO
	.align		4
.L_17:
        /*0058*/ 	.byte	0x04, 0x17
        /*005a*/ 	.short	(.L_19 - .L_18)
.L_18:
        /*005c*/ 	.word	0x00000000
        /*0060*/ 	.short	0x0000
        /*0062*/ 	.short	0x0000
        /*0064*/ 	.byte	0x00, 0xf5, 0x21, 0x00


	//----- nvinfo : EIATTR_SPARSE_MMA_MASK
	.align		4
.L_19:
        /*0068*/ 	.byte	0x03, 0x50
        /*006a*/ 	.short	0x0000


	//----- nvinfo : EIATTR_MAXREG_COUNT
	.align		4
        /*006c*/ 	.byte	0x03, 0x1b
        /*006e*/ 	.short	0x00ff


	//----- nvinfo : EIATTR_MERCURY_ISA_VERSION
	.align		4
        /*0070*/ 	.byte	0x03, 0x5f
        /*0072*/ 	.short	0x0101


	//----- nvinfo : EIATTR_VRC_CTA_INIT_COUNT
	.align		4
        /*0074*/ 	.byte	0x02, 0x4a
	.zero		1
	.zero		1


	//----- nvinfo : EIATTR_EXIT_INSTR_OFFSETS
	.align		4
        /*0078*/ 	.byte	0x04, 0x1c
        /*007a*/ 	.short	(.L_21 - .L_20)


	//   ....[0]....
.L_20:
        /*007c*/ 	.word	0x00000070


	//   ....[1]....
        /*0080*/ 	.word	0x00000110


	//   ....[2]....
        /*0084*/ 	.word	0x00000360


	//   ....[3]....
        /*0088*/ 	.word	0x00000920


	//   ....[4]....
        /*008c*/ 	.word	0x000009b0


	//----- nvinfo : EIATTR_CRS_STACK_SIZE
	.align		4
.L_21:
        /*0090*/ 	.byte	0x04, 0x1e
        /*0092*/ 	.short	(.L_23 - .L_22)
.L_22:
        /*0094*/ 	.word	0x00000000


	//----- nvinfo : EIATTR_CBANK_PARAM_SIZE
	.align		4
.L_23:
        /*0098*/ 	.byte	0x03, 0x19
        /*009a*/ 	.short	0x0028


	//----- nvinfo : EIATTR_PARAM_CBANK
	.align		4
        /*009c*/ 	.byte	0x04, 0x0a
        /*009e*/ 	.short	(.L_25 - .L_24)
	.align		4
.L_24:
        /*00a0*/ 	.word	index@(.nv.constant0._Z13cuSimple_CopyPcS_iiim)
        /*00a4*/ 	.short	0x0380
        /*00a6*/ 	.short	0x0028


	//----- nvinfo : EIATTR_SW_WAR
	.align		4
.L_25:
        /*00a8*/ 	.byte	0x04, 0x36
        /*00aa*/ 	.short	(.L_27 - .L_26)
.L_26:
        /*00ac*/ 	.word	0x00000008
.L_27:


//--------------------- .nv.callgraph             --------------------------
	.section	.nv.callgraph,"",@"SHT_CUDA_CALLGRAPH"
	.align	4
	.sectionentsize	8
	.align		4
        /*0000*/ 	.word	0x00000000
	.align		4
        /*0004*/ 	.word	0xffffffff
	.align		4
        /*0008*/ 	.word	0x00000000
	.align		4
        /*000c*/ 	.word	0xfffffffe
	.align		4
        /*0010*/ 	.word	0x00000000
	.align		4
        /*0014*/ 	.word	0xfffffffd
	.align		4
        /*0018*/ 	.word	0x00000000
	.align		4
        /*001c*/ 	.word	0xfffffffc


//--------------------- .text._Z13cuSimple_CopyPcS_iiim --------------------------
	.section	.text._Z13cuSimple_CopyPcS_iiim,"ax",@progbits
	.align	128
        .global         _Z13cuSimple_CopyPcS_iiim
        .type           _Z13cuSimple_CopyPcS_iiim,@function
        .size           _Z13cuSimple_CopyPcS_iiim,(.L_x_9 - _Z13cuSimple_CopyPcS_iiim)
        .other          _Z13cuSimple_CopyPcS_iiim,@"STO_CUDA_ENTRY STV_DEFAULT"
_Z13cuSimple_CopyPcS_iiim:
.text._Z13cuSimple_CopyPcS_iiim:
[----:B------:R-:W-:Y:S01]  /*0000*/  LDC R1, c[0x0][0x37c] ;  /* 0x0000df00ff017b82 */ /* 0x000fe20000000800 */
[----:B------:R-:W0:Y:S07]  /*0010*/  S2R R3, SR_TID.Y ;  /* 0x0000000000037919 */ /* 0x000e2e0000002200 */
[----:B------:R-:W0:Y:S01]  /*0020*/  S2UR UR4, SR_CTAID.Y ;  /* 0x00000000000479c3 */ /* 0x000e220000002600 */
[----:B------:R-:W1:Y:S07]  /*0030*/  LDCU UR5, c[0x0][0x394] ;  /* 0x00007280ff0577ac */ /* 0x000e6e0008000800 */
[----:B------:R-:W0:Y:S02]  /*0040*/  LDC R0, c[0x0][0x364] ;  /* 0x0000d900ff007b82 */ /* 0x000e240000000800 */
[----:B0-----:R-:W-:-:S05]  /*0050*/  IMAD R3, R0, UR4, R3 ;  /* 0x0000000400037c24 */ /* 0x001fca000f8e0203 */
[----:B-1----:R-:W-:-:S13]  /*0060*/  ISETP.GE.AND P0, PT, R3, UR5, PT ;  /* 0x0000000503007c0c */ /* 0x002fda000bf06270 */
[----:B------:R-:W-:Y:S05]  /*0070*/  @P0 EXIT ;  /* 0x000000000000094d */ /* 0x000fea0003800000 */
[----:B------:R-:W0:Y:S01]  /*0080*/  LDC R0, c[0x0][0x398] ;  /* 0x0000e600ff007b82 */ /* 0x000e220000000800 */
[----:B------:R-:W1:Y:S01]  /*0090*/  S2R R7, SR_TID.X ;  /* 0x0000000000077919 */ /* 0x000e620000002100 */
[----:B------:R-:W0:Y:S01]  /*00a0*/  LDCU UR6, c[0x0][0x390] ;  /* 0x00007200ff0677ac */ /* 0x000e220008000800 */
[----:B------:R-:W2:Y:S01]  /*00b0*/  LDCU.64 UR4, c[0x0][0x3a0] ;  /* 0x00007400ff0477ac */ /* 0x000ea20008000a00 */
[----:B0-----:R-:W-:Y:S02]  /*00c0*/  IMAD R0, R0, UR6, RZ ;  /* 0x0000000600007c24 */ /* 0x001fe4000f8e02ff */
[----:B--2---:R-:W-:-:S04]  /*00d0*/  IMAD.WIDE.U32 R4, R3, UR4, RZ ;  /* 0x0000000403047c25 */ /* 0x004fc8000f8e00ff */
[----:B------:R-:W-:Y:S02]  /*00e0*/  IMAD R0, R0, 0x6, RZ ;  /* 0x0000000600007824 */ /* 0x000fe400078e02ff */
[----:B------:R-:W-:-:S03]  /*00f0*/  IMAD R3, R3, UR5, R5 ;  /* 0x0000000503037c24 */ /* 0x000fc6000f8e0205 */
[----:B-1----:R-:W-:-:S13]  /*0100*/  ISETP.GE.AND P0, PT, R7, R0, PT ;  /* 0x000000000700720c */ /* 0x002fda0003f06270 */
[----:B------:R-:W-:Y:S05]  /*0110*/  @P0 EXIT ;  /* 0x000000000000094d */ /* 0x000fea0003800000 */
[----:B------:R-:W-:Y:S01]  /*0120*/  IMAD.MOV.U32 R5, RZ, RZ, R7 ;  /* 0x000000ffff057224 */ /* 0x000fe200078e0007 */
[----:B------:R-:W0:Y:S01]  /*0130*/  LDCU.64 UR4, c[0x0][0x358] ;  /* 0x00006b00ff0477ac */ /* 0x000e220008000a00 */
[----:B------:R-:W-:Y:S03]  /*0140*/  BSSY.RECONVERGENT B0, `(.L_x_0) ;  /* 0x0000021000007945 */ /* 0x000fe60003800200 */
[----:B------:R-:W-:-:S05]  /*0150*/  LOP3.LUT R7, RZ, R5, RZ, 0x33, !PT ;  /* 0x00000005ff077212 */ /* 0x000fca00078e33ff */
[----:B------:R-:W-:-:S05]  /*0160*/  IMAD.IADD R7, R0, 0x1, R7 ;  /* 0x0000000100077824 */ /* 0x000fca00078e0207 */
[C---:B------:R-:W-:Y:S02]  /*0170*/  LOP3.LUT R2, R7.reuse, 0x60, RZ, 0xc0, !PT ;  /* 0x0000006007027812 */ /* 0x040fe400078ec0ff */
[----:B------:R-:W-:Y:S02]  /*0180*/  ISETP.GE.U32.AND P0, PT, R7, 0x60, PT ;  /* 0x000000600700780c */ /* 0x000fe40003f06070 */
[----:B------:R-:W-:Y:S01]  /*0190*/  ISETP.NE.AND P1, PT, R2, 0x60, PT ;  /* 0x000000600200780c */ /* 0x000fe20003f25270 */
[----:B------:R-:W-:-:S12]  /*01a0*/  IMAD.MOV.U32 R2, RZ, RZ, R4 ;  /* 0x000000ffff027224 */ /* 0x000fd800078e0004 */
[----:B0-----:R-:W-:Y:S05]  /*01b0*/  @!P1 BRA `(.L_x_1) ;  /* 0x0000000000649947 */ /* 0x001fea0003800000 */
[----:B------:R-:W0:Y:S01]  /*01c0*/  LDCU.128 UR8, c[0x0][0x380] ;  /* 0x00007000ff0877ac */ /* 0x000e220008000c00 */
[----:B------:R-:W-:Y:S01]  /*01d0*/  LEA.HI R4, R7, 0x1, RZ, 0x1b ;  /* 0x0000000107047811 */ /* 0x000fe200078fd8ff */
[----:B------:R-:W-:-:S04]  /*01e0*/  IMAD.WIDE.U32 R6, R5, 0x4, R2 ;  /* 0x0000000405067825 */ /* 0x000fc800078e0002 */
[C---:B------:R-:W-:Y:S01]  /*01f0*/  IMAD.SHL.U32 R8, R4.reuse, 0x20, RZ ;  /* 0x0000002004087824 */ /* 0x040fe200078e00ff */
[----:B------:R-:W-:-:S04]  /*0200*/  LOP3.LUT R4, R4, 0x3, RZ, 0xc0, !PT ;  /* 0x0000000304047812 */ /* 0x000fc800078ec0ff */
[----:B------:R-:W-:Y:S01]  /*0210*/  LOP3.LUT R8, R8, 0x60, RZ, 0xc0, !PT ;  /* 0x0000006008087812 */ /* 0x000fe200078ec0ff */
[----:B------:R-:W-:-:S04]  /*0220*/  IMAD.MOV R4, RZ, RZ, -R4 ;  /* 0x000000ffff047224 */ /* 0x000fc800078e0a04 */
[----:B------:R-:W-:Y:S01]  /*0230*/  IMAD.IADD R5, R5, 0x1, R8 ;  /* 0x0000000105057824 */ /* 0x000fe200078e0208 */
[C---:B0-----:R-:W-:Y:S02]  /*0240*/  IADD3 R12, P1, PT, R6.reuse, UR8, RZ ;  /* 0x00000008060c7c10 */ /* 0x041fe4000ff3e0ff */
[----:B------:R-:W-:Y:S02]  /*0250*/  IADD3 R10, P2, PT, R6, UR10, RZ ;  /* 0x0000000a060a7c10 */ /* 0x000fe4000ff5e0ff */
[C---:B------:R-:W-:Y:S02]  /*0260*/  IADD3.X R13, PT, PT, R7.reuse, UR9, RZ, P1, !PT ;  /* 0x00000009070d7c10 */ /* 0x040fe40008ffe4ff */
[----:B------:R-:W-:-:S09]  /*0270*/  IADD3.X R11, PT, PT, R7, UR11, RZ, P2, !PT ;  /* 0x0000000b070b7c10 */ /* 0x000fd200097fe4ff */
.L_x_2:
[----:B0-----:R-:W-:Y:S01]  /*0280*/  IMAD.MOV.U32 R6, RZ, RZ, R10 ;  /* 0x000000ffff067224 */ /* 0x001fe200078e000a */
[----:B------:R-:W-:-:S05]  /*0290*/  MOV R7, R11 ;  /* 0x0000000b00077202 */ /* 0x000fca0000000f00 */
[----:B------:R0:W2:Y:S01]  /*02a0*/  LDG.E R9, desc[UR4][R6.64] ;  /* 0x0000000406097981 */ /* 0x0000a2000c1e1900 */
[----:B------:R-:W-:Y:S01]  /*02b0*/  VIADD R4, R4, 0x1 ;  /* 0x0000000104047836 */ /* 0x000fe20000000000 */
[----:B------:R-:W-:-:S04]  /*02c0*/  IADD3 R10, P3, PT, R10, 0x80, RZ ;  /* 0x000000800a0a7810 */ /* 0x000fc80007f7e0ff */
[----:B------:R-:W-:Y:S01]  /*02d0*/  ISETP.NE.AND P1, PT, R4, RZ, PT ;  /* 0x000000ff0400720c */ /* 0x000fe20003f25270 */
[----:B------:R-:W-:Y:S02]  /*02e0*/  IMAD.X R11, RZ, RZ, R11, P3 ;  /* 0x000000ffff0b7224 */ /* 0x000fe400018e060b */
[----:B0-----:R-:W-:Y:S01]  /*02f0*/  IMAD.MOV.U32 R6, RZ, RZ, R12 ;  /* 0x000000ffff067224 */ /* 0x001fe200078e000c */
[----:B------:R-:W-:Y:S01]  /*0300*/  IADD3 R12, P2, PT, R12, 0x80, RZ ;  /* 0x000000800c0c7810 */ /* 0x000fe20007f5e0ff */
[----:B------:R-:W-:-:S04]  /*0310*/  IMAD.MOV.U32 R7, RZ, RZ, R13 ;  /* 0x000000ffff077224 */ /* 0x000fc800078e000d */
[----:B------:R-:W-:Y:S01]  /*0320*/  IMAD.X R13, RZ, RZ, R13, P2 ;  /* 0x000000ffff0d7224 */ /* 0x000fe200010e060d */
[----:B--2---:R0:W-:Y:S03]  /*0330*/  STG.E desc[UR4][R6.64], R9 ;  /* 0x0000000906007986 */ /* 0x0041e6000c101904 */
[----:B------:R-:W-:Y:S05]  /*0340*/  @P1 BRA `(.L_x_2) ;  /* 0xfffffffc00cc1947 */ /* 0x000fea000383ffff */
.L_x_1:
[----:B------:R-:W-:Y:S05]  /*0350*/  BSYNC.RECONVERGENT B0 ;  /* 0x0000000000007941 */ /* 0x000fea0003800200 */
.L_x_0:
[----:B------:R-:W-:Y:S05]  /*0360*/  @!P0 EXIT ;  /* 0x000000000000894d */ /* 0x000fea0003800000 */
[----:B------:R-:W0:Y:S01]  /*0370*/  LDCU.128 UR8, c[0x0][0x380] ;  /* 0x00007000ff0877ac */ /* 0x000e220008000c00 */
[----:B------:R-:W-:Y:S01]  /*0380*/  IMAD.IADD R4, R0, 0x1, -R5 ;  /* 0x0000000100047824 */ /* 0x000fe200078e0a05 */
[----:B------:R-:W-:Y:S01]  /*0390*/  BSSY.RECONVERGENT B0, `(.L_x_3) ;  /* 0x0000038000007945 */ /* 0x000fe20003800200 */
[----:B------:R-:W-:-:S03]  /*03a0*/  IMAD.WIDE.U32 R2, R5, 0x4, R2 ;  /* 0x0000000405027825 */ /* 0x000fc600078e0002 */
[----:B------:R-:W-:Y:S02]  /*03b0*/  ISETP.GT.AND P1, PT, R4, 0x180, PT ;  /* 0x000001800400780c */ /* 0x000fe40003f24270 */
[----:B------:R-:W-:-:S04]  /*03c0*/  IADD3 R2, P0, PT, R2, 0x100, RZ ;  /* 0x0000010002027810 */ /* 0x000fc80007f1e0ff */
[----:B------:R-:W-:Y:S02]  /*03d0*/  IADD3.X R3, PT, PT, RZ, R3, RZ, P0, !PT ;  /* 0x00000003ff037210 */ /* 0x000fe400007fe4ff */
[C---:B0-----:R-:W-:Y:S02]  /*03e0*/  IADD3 R6, P0, PT, R2.reuse, UR10, RZ ;  /* 0x0000000a02067c10 */ /* 0x041fe4000ff1e0ff */
[----:B------:R-:W-:Y:S02]  /*03f0*/  IADD3 R2, P2, PT, R2, UR8, RZ ;  /* 0x0000000802027c10 */ /* 0x000fe4000ff5e0ff */
[C---:B------:R-:W-:Y:S02]  /*0400*/  IADD3.X R7, PT, PT, R3.reuse, UR11, RZ, P0, !PT ;  /* 0x0000000b03077c10 */ /* 0x040fe400087fe4ff */
[----:B------:R-:W-:Y:S02]  /*0410*/  IADD3.X R3, PT, PT, R3, UR9, RZ, P2, !PT ;  /* 0x0000000903037c10 */ /* 0x000fe400097fe4ff */
[----:B------:R-:W-:Y:S01]  /*0420*/  PLOP3.LUT P0, PT, PT, PT, PT, 0x80, 0x8 ;  /* 0x000000000008781c */ /* 0x000fe20003f0f070 */
[----:B------:R-:W-:-:S12]  /*0430*/  @!P1 BRA `(.L_x_4) ;  /* 0x0000000000b49947 */ /* 0x000fd80003800000 */
[----:B------:R-:W-:Y:S01]  /*0440*/  PLOP3.LUT P0, PT, PT, PT, PT, 0x8, 0x80 ;  /* 0x000000000080781c */ /* 0x000fe20003f0e170 */
[----:B------:R-:W-:-:S12]  /*0450*/  VIADD R4, R0, 0xfffffe80 ;  /* 0xfffffe8000047836 */ /* 0x000fd80000000000 */
.L_x_5:
[----:B------:R-:W2:Y:S04]  /*0460*/  LDG.E R9, desc[UR4][R6.64+-0x100] ;  /* 0xffff000406097981 */ /* 0x000ea8000c1e1900 */
[----:B--2---:R0:W-:Y:S04]  /*0470*/  STG.E desc[UR4][R2.64+-0x100], R9 ;  /* 0xffff000902007986 */ /* 0x0041e8000c101904 */
[----:B------:R-:W2:Y:S04]  /*0480*/  LDG.E R11, desc[UR4][R6.64+-0x80] ;  /* 0xffff8004060b7981 */ /* 0x000ea8000c1e1900 */
[----:B--2---:R1:W-:Y:S04]  /*0490*/  STG.E desc[UR4][R2.64+-0x80], R11 ;  /* 0xffff800b02007986 */ /* 0x0043e8000c101904 */
[----:B------:R-:W2:Y:S04]  /*04a0*/  LDG.E R13, desc[UR4][R6.64] ;  /* 0x00000004060d7981 */ /* 0x000ea8000c1e1900 */
[----:B--2---:R2:W-:Y:S04]  /*04b0*/  STG.E desc[UR4][R2.64], R13 ;  /* 0x0000000d02007986 */ /* 0x0045e8000c101904 */
[----:B------:R-:W3:Y:S04]  /*04c0*/  LDG.E R15, desc[UR4][R6.64+0x80] ;  /* 0x00008004060f7981 */ /* 0x000ee8000c1e1900 */
[----:B---3--:R3:W-:Y:S04]  /*04d0*/  STG.E desc[UR4][R2.64+0x80], R15 ;  /* 0x0000800f02007986 */ /* 0x0087e8000c101904 */
[----:B------:R-:W4:Y:S04]  /*04e0*/  LDG.E R17, desc[UR4][R6.64+0x100] ;  /* 0x0001000406117981 */ /* 0x000f28000c1e1900 */
[----:B----4-:R4:W-:Y:S04]  /*04f0*/  STG.E desc[UR4][R2.64+0x100], R17 ;  /* 0x0001001102007986 */ /* 0x0109e8000c101904 */
[----:B------:R-:W5:Y:S04]  /*0500*/  LDG.E R19, desc[UR4][R6.64+0x180] ;  /* 0x0001800406137981 */ /* 0x000f68000c1e1900 */
[----:B-----5:R5:W-:Y:S04]  /*0510*/  STG.E desc[UR4][R2.64+0x180], R19 ;  /* 0x0001801302007986 */ /* 0x020be8000c101904 */
[----:B0-----:R-:W2:Y:S04]  /*0520*/  LDG.E R9, desc[UR4][R6.64+0x200] ;  /* 0x0002000406097981 */ /* 0x001ea8000c1e1900 */
[----:B--2---:R0:W-:Y:S04]  /*0530*/  STG.E desc[UR4][R2.64+0x200], R9 ;  /* 0x0002000902007986 */ /* 0x0041e8000c101904 */
[----:B-1----:R-:W2:Y:S04]  /*0540*/  LDG.E R11, desc[UR4][R6.64+0x280] ;  /* 0x00028004060b7981 */ /* 0x002ea8000c1e1900 */
[----:B--2---:R1:W-:Y:S04]  /*0550*/  STG.E desc[UR4][R2.64+0x280], R11 ;  /* 0x0002800b02007986 */ /* 0x0043e8000c101904 */
[----:B------:R-:W2:Y:S04]  /*0560*/  LDG.E R13, desc[UR4][R6.64+0x300] ;  /* 0x00030004060d7981 */ /* 0x000ea8000c1e1900 */
[----:B--2---:R2:W-:Y:S04]  /*0570*/  STG.E desc[UR4][R2.64+0x300], R13 ;  /* 0x0003000d02007986 */ /* 0x0045e8000c101904 */
[----:B---3--:R-:W3:Y:S04]  /*0580*/  LDG.E R15, desc[UR4][R6.64+0x380] ;  /* 0x00038004060f7981 */ /* 0x008ee8000c1e1900 */
[----:B---3--:R3:W-:Y:S04]  /*0590*/  STG.E desc[UR4][R2.64+0x380], R15 ;  /* 0x0003800f02007986 */ /* 0x0087e8000c101904 */
[----:B----4-:R-:W4:Y:S04]  /*05a0*/  LDG.E R17, desc[UR4][R6.64+0x400] ;  /* 0x0004000406117981 */ /* 0x010f28000c1e1900 */
[----:B----4-:R4:W-:Y:S04]  /*05b0*/  STG.E desc[UR4][R2.64+0x400], R17 ;  /* 0x0004001102007986 */ /* 0x0109e8000c101904 */
[----:B-----5:R-:W5:Y:S04]  /*05c0*/  LDG.E R19, desc[UR4][R6.64+0x480] ;  /* 0x0004800406137981 */ /* 0x020f68000c1e1900 */
[----:B-----5:R-:W-:Y:S04]  /*05d0*/  STG.E desc[UR4][R2.64+0x480], R19 ;  /* 0x0004801302007986 */ /* 0x020fe8000c101904 */
[----:B0-----:R-:W5:Y:S04]  /*05e0*/  LDG.E R9, desc[UR4][R6.64+0x500] ;  /* 0x0005000406097981 */ /* 0x001f68000c1e1900 */
[----:B-----5:R0:W-:Y:S04]  /*05f0*/  STG.E desc[UR4][R2.64+0x500], R9 ;  /* 0x0005000902007986 */ /* 0x0201e8000c101904 */
[----:B-1----:R-:W5:Y:S04]  /*0600*/  LDG.E R11, desc[UR4][R6.64+0x580] ;  /* 0x00058004060b7981 */ /* 0x002f68000c1e1900 */
[----:B-----5:R-:W-:Y:S04]  /*0610*/  STG.E desc[UR4][R2.64+0x580], R11 ;  /* 0x0005800b02007986 */ /* 0x020fe8000c101904 */
[----:B--2---:R-:W2:Y:S01]  /*0620*/  LDG.E R13, desc[UR4][R6.64+0x600] ;  /* 0x00060004060d7981 */ /* 0x004ea2000c1e1900 */
[----:B------:R-:W-:-:S05]  /*0630*/  VIADD R5, R5, 0x200 ;  /* 0x0000020005057836 */ /* 0x000fca0000000000 */
[----:B------:R-:W-:Y:S02]  /*0640*/  ISETP.GE.AND P1, PT, R5, R4, PT ;  /* 0x000000040500720c */ /* 0x000fe40003f26270 */
[----:B------:R-:W-:Y:S01]  /*0650*/  IADD3 R10, P2, PT, R6, 0x800, RZ ;  /* 0x00000800060a7810 */ /* 0x000fe20007f5e0ff */
[----:B--2---:R-:W-:Y:S04]  /*0660*/  STG.E desc[UR4][R2.64+0x600], R13 ;  /* 0x0006000d02007986 */ /* 0x004fe8000c101904 */
[----:B---3--:R1:W2:Y:S01]  /*0670*/  LDG.E R15, desc[UR4][R6.64+0x680] ;  /* 0x00068004060f7981 */ /* 0x0082a2000c1e1900 */
[----:B------:R-:W-:Y:S01]  /*0680*/  IADD3 R8, P3, PT, R2, 0x800, RZ ;  /* 0x0000080002087810 */ /* 0x000fe20007f7e0ff */
[----:B----4-:R-:W-:-:S04]  /*0690*/  IMAD.X R17, RZ, RZ, R7, P2 ;  /* 0x000000ffff117224 */ /* 0x010fc800010e0607 */
[----:B0-----:R-:W-:Y:S02]  /*06a0*/  IMAD.X R9, RZ, RZ, R3, P3 ;  /* 0x000000ffff097224 */ /* 0x001fe400018e0603 */
[----:B-1----:R-:W-:Y:S01]  /*06b0*/  IMAD.MOV.U32 R6, RZ, RZ, R10 ;  /* 0x000000ffff067224 */ /* 0x002fe200078e000a */
[----:B------:R-:W-:Y:S01]  /*06c0*/  MOV R7, R17 ;  /* 0x0000001100077202 */ /* 0x000fe20000000f00 */
[----:B--2---:R0:W-:Y:S02]  /*06d0*/  STG.E desc[UR4][R2.64+0x680], R15 ;  /* 0x0006800f02007986 */ /* 0x0041e4000c101904 */
[----:B0-----:R-:W-:Y:S02]  /*06e0*/  IMAD.MOV.U32 R2, RZ, RZ, R8 ;  /* 0x000000ffff027224 */ /* 0x001fe400078e0008 */
[----:B------:R-:W-:Y:S01]  /*06f0*/  IMAD.MOV.U32 R3, RZ, RZ, R9 ;  /* 0x000000ffff037224 */ /* 0x000fe200078e0009 */
[----:B------:R-:W-:Y:S06]  /*0700*/  @!P1 BRA `(.L_x_5) ;  /* 0xfffffffc00549947 */ /* 0x000fec000383ffff */
.L_x_4:
[----:B------:R-:W-:Y:S05]  /*0710*/  BSYNC.RECONVERGENT B0 ;  /* 0x0000000000007941 */ /* 0x000fea0003800200 */
.L_x_3:
[----:B------:R-:W-:Y:S01]  /*0720*/  IMAD.IADD R4, R0, 0x1, -R5 ;  /* 0x0000000100047824 */ /* 0x000fe200078e0a05 */
[----:B------:R-:W-:Y:S04]  /*0730*/  BSSY.RECONVERGENT B0, `(.L_x_6) ;  /* 0x000001d000007945 */ /* 0x000fe80003800200 */
[----:B------:R-:W-:-:S13]  /*0740*/  ISETP.GT.AND P1, PT, R4, 0x80, PT ;  /* 0x000000800400780c */ /* 0x000fda0003f24270 */
[----:B------:R-:W-:Y:S05]  /*0750*/  @!P1 BRA `(.L_x_7) ;  /* 0x0000000000689947 */ /* 0x000fea0003800000 */
[----:B------:R-:W2:Y:S04]  /*0760*/  LDG.E R9, desc[UR4][R6.64+-0x100] ;  /* 0xffff000406097981 */ /* 0x000ea8000c1e1900 */
[----:B--2---:R0:W-:Y:S04]  /*0770*/  STG.E desc[UR4][R2.64+-0x100], R9 ;  /* 0xffff000902007986 */ /* 0x0041e8000c101904 */
[----:B------:R-:W2:Y:S04]  /*0780*/  LDG.E R11, desc[UR4][R6.64+-0x80] ;  /* 0xffff8004060b7981 */ /* 0x000ea8000c1e1900 */
[----:B--2---:R1:W-:Y:S04]  /*0790*/  STG.E desc[UR4][R2.64+-0x80], R11 ;  /* 0xffff800b02007986 */ /* 0x0043e8000c101904 */
[----:B------:R-:W2:Y:S04]  /*07a0*/  LDG.E R13, desc[UR4][R6.64] ;  /* 0x00000004060d7981 */ /* 0x000ea8000c1e1900 */
[----:B--2---:R-:W-:Y:S04]  /*07b0*/  STG.E desc[UR4][R2.64], R13 ;  /* 0x0000000d02007986 */ /* 0x004fe8000c101904 */
[----:B------:R-:W2:Y:S04]  /*07c0*/  LDG.E R15, desc[UR4][R6.64+0x80] ;  /* 0x00008004060f7981 */ /* 0x000ea8000c1e1900 */
[----:B--2---:R2:W-:Y:S04]  /*07d0*/  STG.E desc[UR4][R2.64+0x80], R15 ;  /* 0x0000800f02007986 */ /* 0x0045e8000c101904 */
[----:B------:R-:W3:Y:S04]  /*07e0*/  LDG.E R17, desc[UR4][R6.64+0x100] ;  /* 0x0001000406117981 */ /* 0x000ee8000c1e1900 */
[----:B---3--:R-:W-:Y:S04]  /*07f0*/  STG.E desc[UR4][R2.64+0x100], R17 ;  /* 0x0001001102007986 */ /* 0x008fe8000c101904 */
[----:B------:R-:W3:Y:S04]  /*0800*/  LDG.E R19, desc[UR4][R6.64+0x180] ;  /* 0x0001800406137981 */ /* 0x000ee8000c1e1900 */
[----:B---3--:R-:W-:Y:S04]  /*0810*/  STG.E desc[UR4][R2.64+0x180], R19 ;  /* 0x0001801302007986 */ /* 0x008fe8000c101904 */
[----:B0-----:R-:W3:Y:S01]  /*0820*/  LDG.E R9, desc[UR4][R6.64+0x200] ;  /* 0x0002000406097981 */ /* 0x001ee2000c1e1900 */
[----:B------:R-:W-:-:S02]  /*0830*/  IADD3 R8, P1, PT, R6, 0x400, RZ ;  /* 0x0000040006087810 */ /* 0x000fc40007f3e0ff */
[----:B------:R-:W-:Y:S01]  /*0840*/  IADD3 R4, P2, PT, R2, 0x400, RZ ;  /* 0x0000040002047810 */ /* 0x000fe20007f5e0ff */
[----:B---3--:R-:W-:Y:S04]  /*0850*/  STG.E desc[UR4][R2.64+0x200], R9 ;  /* 0x0002000902007986 */ /* 0x008fe8000c101904 */
[----:B-1----:R0:W3:Y:S01]  /*0860*/  LDG.E R11, desc[UR4][R6.64+0x280] ;  /* 0x00028004060b7981 */ /* 0x0020e2000c1e1900 */
[----:B--2---:R-:W-:Y:S01]  /*0870*/  IMAD.X R15, RZ, RZ, R7, P1 ;  /* 0x000000ffff0f7224 */ /* 0x004fe200008e0607 */
[----:B------:R-:W-:Y:S01]  /*0880*/  PLOP3.LUT P0, PT, PT, PT, PT, 0x8, 0x80 ;  /* 0x000000000080781c */ /* 0x000fe20003f0e170 */
[----:B------:R-:W-:Y:S01]  /*0890*/  IMAD.X R13, RZ, RZ, R3, P2 ;  /* 0x000000ffff0d7224 */ /* 0x000fe200010e0603 */
[----:B------:R-:W-:Y:S01]  /*08a0*/  IADD3 R5, PT, PT, R5, 0x100, RZ ;  /* 0x0000010005057810 */ /* 0x000fe20007ffe0ff */
[----:B0-----:R-:W-:-:S02]  /*08b0*/  IMAD.MOV.U32 R6, RZ, RZ, R8 ;  /* 0x000000ffff067224 */ /* 0x001fc400078e0008 */
[----:B------:R-:W-:Y:S01]  /*08c0*/  IMAD.MOV.U32 R7, RZ, RZ, R15 ;  /* 0x000000ffff077224 */ /* 0x000fe200078e000f */
[----:B---3--:R0:W-:Y:S02]  /*08d0*/  STG.E desc[UR4][R2.64+0x280], R11 ;  /* 0x0002800b02007986 */ /* 0x0081e4000c101904 */
[----:B0-----:R-:W-:Y:S02]  /*08e0*/  IMAD.MOV.U32 R2, RZ, RZ, R4 ;  /* 0x000000ffff027224 */ /* 0x001fe400078e0004 */
[----:B------:R-:W-:-:S07]  /*08f0*/  IMAD.MOV.U32 R3, RZ, RZ, R13 ;  /* 0x000000ffff037224 */ /* 0x000fce00078e000d */
.L_x_7:
[----:B------:R-:W-:Y:S05]  /*0900*/  BSYNC.RECONVERGENT B0 ;  /* 0x0000000000007941 */ /* 0x000fea0003800200 */
.L_x_6:
[----:B------:R-:W-:-:S13]  /*0910*/  ISETP.LT.OR P0, PT, R5, R0, P0 ;  /* 0x000000000500720c */ /* 0x000fda0000701670 */
[----:B------:R-:W-:Y:S05]  /*0920*/  @!P0 EXIT ;  /* 0x000000000000894d */ /* 0x000fea0003800000 */
[----:B------:R-:W2:Y:S04]  /*0930*/  LDG.E R5, desc[UR4][R6.64+-0x100] ;  /* 0xffff000406057981 */ /* 0x000ea8000c1e1900 */
[----:B--2---:R-:W-:Y:S04]  /*0940*/  STG.E desc[UR4][R2.64+-0x100], R5 ;  /* 0xffff000502007986 */ /* 0x004fe8000c101904 */
[----:B------:R-:W2:Y:S04]  /*0950*/  LDG.E R9, desc[UR4][R6.64+-0x80] ;  /* 0xffff800406097981 */ /* 0x000ea8000c1e1900 */
[----:B--2---:R-:W-:Y:S04]  /*0960*/  STG.E desc[UR4][R2.64+-0x80], R9 ;  /* 0xffff800902007986 */ /* 0x004fe8000c101904 */
[----:B------:R-:W2:Y:S04]  /*0970*/  LDG.E R11, desc[UR4][R6.64] ;  /* 0x00000004060b7981 */ /* 0x000ea8000c1e1900 */
[----:B--2---:R-:W-:Y:S04]  /*0980*/  STG.E desc[UR4][R2.64], R11 ;  /* 0x0000000b02007986 */ /* 0x004fe8000c101904 */
[----:B------:R-:W2:Y:S04]  /*0990*/  LDG.E R13, desc[UR4][R6.64+0x80] ;  /* 0x00008004060d7981 */ /* 0x000ea8000c1e1900 */
[----:B--2---:R-:W-:Y:S01]  /*09a0*/  STG.E desc[UR4][R2.64+0x80], R13 ;  /* 0x0000800d02007986 */ /* 0x004fe2000c101904 */
[----:B------:R-:W-:Y:S05]  /*09b0*/  EXIT ;  /* 0x000000000000794d */ /* 0x000fea0003800000 */
.L_x_8:
[----:B------:R-:W-:-:S00]  /*09c0*/  BRA `(.L_x_8) ;  /* 0xfffffffc00fc7947 */ /* 0x000fc0000383ffff */
[----:B------:R-:W-:-:S00]  /*09d0*/  NOP ;  /* 0x0000000000007918 */ /* 0x000fc00000000000 */
        /* <DEDUP_REMOVED lines=10> */
.L_x_9:


//--------------------- .nv.shared.reserved.0     --------------------------
	.section	.nv.shared.reserved.0,"aw",@nobits
	.weak		__nv_reservedSMEM_offset_0_alias
	.size		__nv_reservedSMEM_offset_0_alias, 0, 64
	.other		__nv_reservedSMEM_offset_0_alias,@"STO_CUDA_RESERVED_SHARED STV_DEFAULT"
__nv_reservedSMEM_offset_0_alias:
	.zero		0
	.zero		64


//--------------------- .nv.constant0._Z13cuSimple_CopyPcS_iiim --------------------------
	.section	.nv.constant0._Z13cuSimple_CopyPcS_iiim,"a",@progbits
	.sectionflags	@""
	.align	4
.nv.constant0._Z13cuSimple_CopyPcS_iiim:
	.zero		936


//--------------------- SYMBOLS --------------------------

	.type		.nv.reservedSmem.offset0,@object
	.size		.nv.reservedSmem.offset0,0x4
